//
// Generated by NVIDIA NVVM Compiler
//
// Compiler Build ID: CL-36424714
// Cuda compilation tools, release 13.0, V13.0.88
// Based on NVVM 20.0.0
//

.version 9.0
.target sm_100
.address_size 64

	// .globl	_Z17generateNextLevelP5NListPiS1_S1_S0_S1_S1_S1_S1_S1_

.visible .entry _Z17generateNextLevelP5NListPiS1_S1_S0_S1_S1_S1_S1_S1_(
	.param .u64 .ptr .align 1 _Z17generateNextLevelP5NListPiS1_S1_S0_S1_S1_S1_S1_S1__param_0,
	.param .u64 .ptr .align 1 _Z17generateNextLevelP5NListPiS1_S1_S0_S1_S1_S1_S1_S1__param_1,
	.param .u64 .ptr .align 1 _Z17generateNextLevelP5NListPiS1_S1_S0_S1_S1_S1_S1_S1__param_2,
	.param .u64 .ptr .align 1 _Z17generateNextLevelP5NListPiS1_S1_S0_S1_S1_S1_S1_S1__param_3,
	.param .u64 .ptr .align 1 _Z17generateNextLevelP5NListPiS1_S1_S0_S1_S1_S1_S1_S1__param_4,
	.param .u64 .ptr .align 1 _Z17generateNextLevelP5NListPiS1_S1_S0_S1_S1_S1_S1_S1__param_5,
	.param .u64 .ptr .align 1 _Z17generateNextLevelP5NListPiS1_S1_S0_S1_S1_S1_S1_S1__param_6,
	.param .u64 .ptr .align 1 _Z17generateNextLevelP5NListPiS1_S1_S0_S1_S1_S1_S1_S1__param_7,
	.param .u64 .ptr .align 1 _Z17generateNextLevelP5NListPiS1_S1_S0_S1_S1_S1_S1_S1__param_8,
	.param .u64 .ptr .align 1 _Z17generateNextLevelP5NListPiS1_S1_S0_S1_S1_S1_S1_S1__param_9
)
{
	.reg .b32 	%r<2>;
	.reg .b64 	%rd<5>;

	ld.param.u64 	%rd1, [_Z17generateNextLevelP5NListPiS1_S1_S0_S1_S1_S1_S1_S1__param_8];
	ld.param.u64 	%rd2, [_Z17generateNextLevelP5NListPiS1_S1_S0_S1_S1_S1_S1_S1__param_9];
	cvta.to.global.u64 	%rd3, %rd2;
	cvta.to.global.u64 	%rd4, %rd1;
	mov.b32 	%r1, 1;
	st.global.u32 	[%rd4], %r1;
	st.global.u32 	[%rd3], %r1;
	ret;

}


// ===== COMPILED SASS (sm_100) =====

	.target	sm_100

	.elftype	@"ET_EXEC"


//--------------------- .note.nv.tkinfo           --------------------------
	.section	.note.nv.tkinfo,"",@"SHT_NOTE"
	.sectionflags	@"SHF_NOTE_NV_TKINFO"
	.tkinfo
        /*0018*/ 	.word	0x00000002
        /*0030*/ 	.string	""
        /*0030*/ 	.string	"ptxas"
        /*0030*/ 	.string	"Cuda compilation tools, release 13.0, V13.0.88"
        /*0030*/ 	.string	"Build cuda_13.0.r13.0/compiler.36424714_0"
        /*0030*/ 	.string	"-arch sm_100 -m 64 "



//--------------------- .note.nv.cuinfo           --------------------------
	.section	.note.nv.cuinfo,"",@"SHT_NOTE"
	.sectionflags	@"SHF_NOTE_NV_CUINFO"
        /*0018*/ 	.short	0x0002
        /*001a*/ 	.short	0x0064
        /*001c*/ 	.short	0x0082
	.zero		2


//--------------------- .nv.info                  --------------------------
	.section	.nv.info,"",@"SHT_CUDA_INFO"
	.align	4


	//----- nvinfo : EIATTR_REGCOUNT
	.align		4
        /*0000*/ 	.byte	0x04, 0x2f
        /*0002*/ 	.short	(.L_1 - .L_0)
	.align		4
.L_0:
        /*0004*/ 	.word	index@(_Z17generateNextLevelP5NListPiS1_S1_S0_S1_S1_S1_S1_S1_)
        /*0008*/ 	.word	0x0000000a


	//----- nvinfo : EIATTR_FRAME_SIZE
	.align		4
.L_1:
        /*000c*/ 	.byte	0x04, 0x11
        /*000e*/ 	.short	(.L_3 - .L_2)
	.align		4
.L_2:
        /*0010*/ 	.word	index@(_Z17generateNextLevelP5NListPiS1_S1_S0_S1_S1_S1_S1_S1_)
        /*0014*/ 	.word	0x00000000


	//----- nvinfo : EIATTR_MIN_STACK_SIZE
	.align		4
.L_3:
        /*0018*/ 	.byte	0x04, 0x12
        /*001a*/ 	.short	(.L_5 - .L_4)
	.align		4
.L_4:
        /*001c*/ 	.word	index@(_Z17generateNextLevelP5NListPiS1_S1_S0_S1_S1_S1_S1_S1_)
        /*0020*/ 	.word	0x00000000
.L_5:


//--------------------- .nv.compat                --------------------------
	.section	.nv.compat,"",@"SHT_CUDA_COMPAT_INFO"
	.align	4
        /*0000*/ 	.byte	0x02, 0x09, 0x00, 0x00, 0x02, 0x02, 0x01, 0x00, 0x02, 0x05, 0x05, 0x00, 0x03, 0x07, 0x01, 0x01
        /*0010*/ 	.byte	0x02, 0x03, 0x00, 0x00, 0x02, 0x06, 0x01, 0x00, 0x04, 0x0b, 0x08, 0x00, 0x09, 0x00, 0x00, 0x00
        /*0020*/ 	.byte	0x00, 0x00, 0x00, 0x00


//--------------------- .nv.info._Z17generateNextLevelP5NListPiS1_S1_S0_S1_S1_S1_S1_S1_ --------------------------
	.section	.nv.info._Z17generateNextLevelP5NListPiS1_S1_S0_S1_S1_S1_S1_S1_,"",@"SHT_CUDA_INFO"
	.sectionflags	@""
	.align	4


	//----- nvinfo : EIATTR_CUDA_API_VERSION
	.align		4
        /*0000*/ 	.byte	0x04, 0x37
        /*0002*/ 	.short	(.L_7 - .L_6)
.L_6:
        /*0004*/ 	.word	0x00000082


	//----- nvinfo : EIATTR_KPARAM_INFO
	.align		4
.L_7:
        /*0008*/ 	.byte	0x04, 0x17
        /*000a*/ 	.short	(.L_9 - .L_8)
.L_8:
        /*000c*/ 	.word	0x00000000
        /*0010*/ 	.short	0x0009
        /*0012*/ 	.short	0x0048
        /*0014*/ 	.byte	0x00, 0xf5, 0x21, 0x00


	//----- nvinfo : EIATTR_KPARAM_INFO
	.align		4
.L_9:
        /*0018*/ 	.byte	0x04, 0x17
        /*001a*/ 	.short	(.L_11 - .L_10)
.L_10:
        /*001c*/ 	.word	0x00000000
        /*0020*/ 	.short	0x0008
        /*0022*/ 	.short	0x0040
        /*0024*/ 	.byte	0x00, 0xf5, 0x21, 0x00


	//----- nvinfo : EIATTR_KPARAM_INFO
	.align		4
.L_11:
        /*0028*/ 	.byte	0x04, 0x17
        /*002a*/ 	.short	(.L_13 - .L_12)
.L_12:
        /*002c*/ 	.word	0x00000000
        /*0030*/ 	.short	0x0007
        /*0032*/ 	.short	0x0038
        /*0034*/ 	.byte	0x00, 0xf5, 0x21, 0x00


	//----- nvinfo : EIATTR_KPARAM_INFO
	.align		4
.L_13:
        /*0038*/ 	.byte	0x04, 0x17
        /*003a*/ 	.short	(.L_15 - .L_14)
.L_14:
        /*003c*/ 	.word	0x00000000
        /*0040*/ 	.short	0x0006
        /*0042*/ 	.short	0x0030
        /*0044*/ 	.byte	0x00, 0xf5, 0x21, 0x00


	//----- nvinfo : EIATTR_KPARAM_INFO
	.align		4
.L_15:
        /*0048*/ 	.byte	0x04, 0x17
        /*004a*/ 	.short	(.L_17 - .L_16)
.L_16:
        /*004c*/ 	.word	0x00000000
        /*0050*/ 	.short	0x0005
        /*0052*/ 	.short	0x0028
        /*0054*/ 	.byte	0x00, 0xf5, 0x21, 0x00


	//----- nvinfo : EIATTR_KPARAM_INFO
	.align		4
.L_17:
        /*0058*/ 	.byte	0x04, 0x17
        /*005a*/ 	.short	(.L_19 - .L_18)
.L_18:
        /*005c*/ 	.word	0x00000000
        /*0060*/ 	.short	0x0004
        /*0062*/ 	.short	0x0020
        /*0064*/ 	.byte	0x00, 0xf5, 0x21, 0x00


	//----- nvinfo : EIATTR_KPARAM_INFO
	.align		4
.L_19:
        /*0068*/ 	.byte	0x04, 0x17
        /*006a*/ 	.short	(.L_21 - .L_20)
.L_20:
        /*006c*/ 	.word	0x00000000
        /*0070*/ 	.short	0x0003
        /*0072*/ 	.short	0x0018
        /*0074*/ 	.byte	0x00, 0xf5, 0x21, 0x00


	//----- nvinfo : EIATTR_KPARAM_INFO
	.align		4
.L_21:
        /*0078*/ 	.byte	0x04, 0x17
        /*007a*/ 	.short	(.L_23 - .L_22)
.L_22:
        /*007c*/ 	.word	0x00000000
        /*0080*/ 	.short	0x0002
        /*0082*/ 	.short	0x0010
        /*0084*/ 	.byte	0x00, 0xf5, 0x21, 0x00


	//----- nvinfo : EIATTR_KPARAM_INFO
	.align		4
.L_23:
        /*0088*/ 	.byte	0x04, 0x17
        /*008a*/ 	.short	(.L_25 - .L_24)
.L_24:
        /*008c*/ 	.word	0x00000000
        /*0090*/ 	.short	0x0001
        /*0092*/ 	.short	0x0008
        /*0094*/ 	.byte	0x00, 0xf5, 0x21, 0x00


	//----- nvinfo : EIATTR_KPARAM_INFO
	.align		4
.L_25:
        /*0098*/ 	.byte	0x04, 0x17
        /*009a*/ 	.short	(.L_27 - .L_26)
.L_26:
        /*009c*/ 	.word	0x00000000
        /*00a0*/ 	.short	0x0000
        /*00a2*/ 	.short	0x0000
        /*00a4*/ 	.byte	0x00, 0xf5, 0x21, 0x00


	//----- nvinfo : EIATTR_SPARSE_MMA_MASK
	.align		4
.L_27:
        /*00a8*/ 	.byte	0x03, 0x50
        /*00aa*/ 	.short	0x0000


	//----- nvinfo : EIATTR_MAXREG_COUNT
	.align		4
        /*00ac*/ 	.byte	0x03, 0x1b
        /*00ae*/ 	.short	0x00ff


	//----- nvinfo : EIATTR_MERCURY_ISA_VERSION
	.align		4
        /*00b0*/ 	.byte	0x03, 0x5f
        /*00b2*/ 	.short	0x0101


	//----- nvinfo : EIATTR_VRC_CTA_INIT_COUNT
	.align		4
        /*00b4*/ 	.byte	0x02, 0x4a
	.zero		1
	.zero		1


	//----- nvinfo : EIATTR_EXIT_INSTR_OFFSETS
	.align		4
        /*00b8*/ 	.byte	0x04, 0x1c
        /*00ba*/ 	.short	(.L_29 - .L_28)


	//   ....[0]....
.L_28:
        /*00bc*/ 	.word	0x00000070


	//----- nvinfo : EIATTR_CBANK_PARAM_SIZE
	.align		4
.L_29:
        /*00c0*/ 	.byte	0x03, 0x19
        /*00c2*/ 	.short	0x0050


	//----- nvinfo : EIATTR_PARAM_CBANK
	.align		4
        /*00c4*/ 	.byte	0x04, 0x0a
        /*00c6*/ 	.short	(.L_31 - .L_30)
	.align		4
.L_30:
        /*00c8*/ 	.word	index@(.nv.constant0._Z17generateNextLevelP5NListPiS1_S1_S0_S1_S1_S1_S1_S1_)
        /*00cc*/ 	.short	0x0380
        /*00ce*/ 	.short	0x0050


	//----- nvinfo : EIATTR_SW_WAR
	.align		4
.L_31:
        /*00d0*/ 	.byte	0x04, 0x36
        /*00d2*/ 	.short	(.L_33 - .L_32)
.L_32:
        /*00d4*/ 	.word	0x00000008
.L_33:


//--------------------- .nv.callgraph             --------------------------
	.section	.nv.callgraph,"",@"SHT_CUDA_CALLGRAPH"
	.align	4
	.sectionentsize	8
	.align		4
        /*0000*/ 	.word	0x00000000
	.align		4
        /*0004*/ 	.word	0xffffffff
	.align		4
        /*0008*/ 	.word	0x00000000
	.align		4
        /*000c*/ 	.word	0xfffffffe
	.align		4
        /*0010*/ 	.word	0x00000000
	.align		4
        /*0014*/ 	.word	0xfffffffd
	.align		4
        /*0018*/ 	.word	0x00000000
	.align		4
        /*001c*/ 	.word	0xfffffffc


//--------------------- .text._Z17generateNextLevelP5NListPiS1_S1_S0_S1_S1_S1_S1_S1_ --------------------------
	.section	.text._Z17generateNextLevelP5NListPiS1_S1_S0_S1_S1_S1_S1_S1_,"ax",@progbits
	.align	128
        .global         _Z17generateNextLevelP5NListPiS1_S1_S0_S1_S1_S1_S1_S1_
        .type           _Z17generateNextLevelP5NListPiS1_S1_S0_S1_S1_S1_S1_S1_,@function
        .size           _Z17generateNextLevelP5NListPiS1_S1_S0_S1_S1_S1_S1_S1_,(.L_x_1 - _Z17generateNextLevelP5NListPiS1_S1_S0_S1_S1_S1_S1_S1_)
        .other          _Z17generateNextLevelP5NListPiS1_S1_S0_S1_S1_S1_S1_S1_,@"STO_CUDA_ENTRY STV_DEFAULT"
_Z17generateNextLevelP5NListPiS1_S1_S0_S1_S1_S1_S1_S1_:
.text._Z17generateNextLevelP5NListPiS1_S1_S0_S1_S1_S1_S1_S1_:
[----:B------:R-:W-:Y:S08]  /*0000*/  LDC R1, c[0x0][0x37c] ;  /* 0x0000df00ff017b82 */ /* 0x000ff00000000800 */
[----:B------:R-:W0:Y:S01]  /*0010*/  LDC.64 R2, c[0x0][0x3c0] ;  /* 0x0000f000ff027b82 */ /* 0x000e220000000a00 */
[----:B------:R-:W0:Y:S01]  /*0020*/  LDCU.64 UR4, c[0x0][0x358] ;  /* 0x00006b00ff0477ac */ /* 0x000e220008000a00 */
[----:B------:R-:W-:-:S06]  /*0030*/  HFMA2 R7, -RZ, RZ, 0, 5.9604644775390625e-08 ;  /* 0x00000001ff077431 */ /* 0x000fcc00000001ff */
[----:B------:R-:W1:Y:S01]  /*0040*/  LDC.64 R4, c[0x0][0x3c8] ;  /* 0x0000f200ff047b82 */ /* 0x000e620000000a00 */
[----:B0-----:R-:W-:Y:S04]  /*0050*/  STG.E desc[UR4][R2.64], R7 ;  /* 0x0000000702007986 */ /* 0x001fe8000c101904 */
[----:B-1----:R-:W-:Y:S01]  /*0060*/  STG.E desc[UR4][R4.64], R7 ;  /* 0x0000000704007986 */ /* 0x002fe2000c101904 */
[----:B------:R-:W-:Y:S05]  /*0070*/  EXIT ;  /* 0x000000000000794d */ /* 0x000fea0003800000 */
.L_x_0:
[----:B------:R-:W-:-:S00]  /*0080*/  BRA `(.L_x_0) ;  /* 0xfffffffc00fc7947 */ /* 0x000fc0000383ffff */
[----:B------:R-:W-:-:S00]  /*0090*/  NOP ;  /* 0x0000000000007918 */ /* 0x000fc00000000000 */
        /* <DEDUP_REMOVED lines=14> */
.L_x_1:


//--------------------- .nv.shared.reserved.0     --------------------------
	.section	.nv.shared.reserved.0,"aw",@nobits
	.weak		__nv_reservedSMEM_offset_0_alias
	.size		__nv_reservedSMEM_offset_0_alias, 0, 64
	.other		__nv_reservedSMEM_offset_0_alias,@"STO_CUDA_RESERVED_SHARED STV_DEFAULT"
__nv_reservedSMEM_offset_0_alias:
	.zero		0
	.zero		64


//--------------------- .nv.constant0._Z17generateNextLevelP5NListPiS1_S1_S0_S1_S1_S1_S1_S1_ --------------------------
	.section	.nv.constant0._Z17generateNextLevelP5NListPiS1_S1_S0_S1_S1_S1_S1_S1_,"a",@progbits
	.sectionflags	@""
	.align	4
.nv.constant0._Z17generateNextLevelP5NListPiS1_S1_S0_S1_S1_S1_S1_S1_:
	.zero		976


//--------------------- SYMBOLS --------------------------

	.type		.nv.reservedSmem.offset0,@object
	.size		.nv.reservedSmem.offset0,0x4
